//
// Generated by NVIDIA NVVM Compiler
//
// Compiler Build ID: CL-36424714
// Cuda compilation tools, release 13.0, V13.0.88
// Based on NVVM 20.0.0
//

.version 9.0
.target sm_100
.address_size 64

	// .globl	_Z5saxpyPfS_i

.visible .entry _Z5saxpyPfS_i(
	.param .u64 .ptr .align 1 _Z5saxpyPfS_i_param_0,
	.param .u64 .ptr .align 1 _Z5saxpyPfS_i_param_1,
	.param .u32 _Z5saxpyPfS_i_param_2
)
{
	.reg .pred 	%p<2>;
	.reg .b32 	%r<6>;
	.reg .b32 	%f<4>;
	.reg .b64 	%rd<8>;

	ld.param.u64 	%rd1, [_Z5saxpyPfS_i_param_0];
	ld.param.u64 	%rd2, [_Z5saxpyPfS_i_param_1];
	ld.param.u32 	%r2, [_Z5saxpyPfS_i_param_2];
	mov.u32 	%r3, %ctaid.x;
	mov.u32 	%r4, %ntid.x;
	mov.u32 	%r5, %tid.x;
	mad.lo.s32 	%r1, %r3, %r4, %r5;
	setp.ge.s32 	%p1, %r1, %r2;
	@%p1 bra 	$L__BB0_2;
	cvta.to.global.u64 	%rd3, %rd1;
	cvta.to.global.u64 	%rd4, %rd2;
	mul.wide.s32 	%rd5, %r1, 4;
	add.s64 	%rd6, %rd3, %rd5;
	ld.global.f32 	%f1, [%rd6];
	add.s64 	%rd7, %rd4, %rd5;
	ld.global.f32 	%f2, [%rd7];
	add.f32 	%f3, %f1, %f2;
	st.global.f32 	[%rd6], %f3;
$L__BB0_2:
	ret;

}


// ===== COMPILED SASS (sm_100) =====

	.target	sm_100

	.elftype	@"ET_EXEC"


//--------------------- .note.nv.tkinfo           --------------------------
	.section	.note.nv.tkinfo,"",@"SHT_NOTE"
	.sectionflags	@"SHF_NOTE_NV_TKINFO"
	.tkinfo
        /*0018*/ 	.word	0x00000002
        /*0030*/ 	.string	""
        /*0030*/ 	.string	"ptxas"
        /*0030*/ 	.string	"Cuda compilation tools, release 13.0, V13.0.88"
        /*0030*/ 	.string	"Build cuda_13.0.r13.0/compiler.36424714_0"
        /*0030*/ 	.string	"-arch sm_100 -m 64 "



//--------------------- .note.nv.cuinfo           --------------------------
	.section	.note.nv.cuinfo,"",@"SHT_NOTE"
	.sectionflags	@"SHF_NOTE_NV_CUINFO"
        /*0018*/ 	.short	0x0002
        /*001a*/ 	.short	0x0064
        /*001c*/ 	.short	0x0082
	.zero		2


//--------------------- .nv.info                  --------------------------
	.section	.nv.info,"",@"SHT_CUDA_INFO"
	.align	4


	//----- nvinfo : EIATTR_REGCOUNT
	.align		4
        /*0000*/ 	.byte	0x04, 0x2f
        /*0002*/ 	.short	(.L_1 - .L_0)
	.align		4
.L_0:
        /*0004*/ 	.word	index@(_Z5saxpyPfS_i)
        /*0008*/ 	.word	0x0000000a


	//----- nvinfo : EIATTR_FRAME_SIZE
	.align		4
.L_1:
        /*000c*/ 	.byte	0x04, 0x11
        /*000e*/ 	.short	(.L_3 - .L_2)
	.align		4
.L_2:
        /*0010*/ 	.word	index@(_Z5saxpyPfS_i)
        /*0014*/ 	.word	0x00000000


	//----- nvinfo : EIATTR_MIN_STACK_SIZE
	.align		4
.L_3:
        /*0018*/ 	.byte	0x04, 0x12
        /*001a*/ 	.short	(.L_5 - .L_4)
	.align		4
.L_4:
        /*001c*/ 	.word	index@(_Z5saxpyPfS_i)
        /*0020*/ 	.word	0x00000000
.L_5:


//--------------------- .nv.compat                --------------------------
	.section	.nv.compat,"",@"SHT_CUDA_COMPAT_INFO"
	.align	4
        /*0000*/ 	.byte	0x02, 0x09, 0x00, 0x00, 0x02, 0x02, 0x01, 0x00, 0x02, 0x05, 0x05, 0x00, 0x03, 0x07, 0x01, 0x01
        /*0010*/ 	.byte	0x02, 0x03, 0x00, 0x00, 0x02, 0x06, 0x01, 0x00, 0x04, 0x0b, 0x08, 0x00, 0x09, 0x00, 0x00, 0x00
        /*0020*/ 	.byte	0x00, 0x00, 0x00, 0x00


//--------------------- .nv.info._Z5saxpyPfS_i    --------------------------
	.section	.nv.info._Z5saxpyPfS_i,"",@"SHT_CUDA_INFO"
	.sectionflags	@""
	.align	4


	//----- nvinfo : EIATTR_CUDA_API_VERSION
	.align		4
        /*0000*/ 	.byte	0x04, 0x37
        /*0002*/ 	.short	(.L_7 - .L_6)
.L_6:
        /*0004*/ 	.word	0x00000082


	//----- nvinfo : EIATTR_KPARAM_INFO
	.align		4
.L_7:
        /*0008*/ 	.byte	0x04, 0x17
        /*000a*/ 	.short	(.L_9 - .L_8)
.L_8:
        /*000c*/ 	.word	0x00000000
        /*0010*/ 	.short	0x0002
        /*0012*/ 	.short	0x0010
        /*0014*/ 	.byte	0x00, 0xf0, 0x11, 0x00


	//----- nvinfo : EIATTR_KPARAM_INFO
	.align		4
.L_9:
        /*0018*/ 	.byte	0x04, 0x17
        /*001a*/ 	.short	(.L_11 - .L_10)
.L_10:
        /*001c*/ 	.word	0x00000000
        /*0020*/ 	.short	0x0001
        /*0022*/ 	.short	0x0008
        /*0024*/ 	.byte	0x00, 0xf5, 0x21, 0x00


	//----- nvinfo : EIATTR_KPARAM_INFO
	.align		4
.L_11:
        /*0028*/ 	.byte	0x04, 0x17
        /*002a*/ 	.short	(.L_13 - .L_12)
.L_12:
        /*002c*/ 	.word	0x00000000
        /*0030*/ 	.short	0x0000
        /*0032*/ 	.short	0x0000
        /*0034*/ 	.byte	0x00, 0xf5, 0x21, 0x00


	//----- nvinfo : EIATTR_SPARSE_MMA_MASK
	.align		4
.L_13:
        /*0038*/ 	.byte	0x03, 0x50
        /*003a*/ 	.short	0x0000


	//----- nvinfo : EIATTR_MAXREG_COUNT
	.align		4
        /*003c*/ 	.byte	0x03, 0x1b
        /*003e*/ 	.short	0x00ff


	//----- nvinfo : EIATTR_MERCURY_ISA_VERSION
	.align		4
        /*0040*/ 	.byte	0x03, 0x5f
        /*0042*/ 	.short	0x0101


	//----- nvinfo : EIATTR_VRC_CTA_INIT_COUNT
	.align		4
        /*0044*/ 	.byte	0x02, 0x4a
	.zero		1
	.zero		1


	//----- nvinfo : EIATTR_EXIT_INSTR_OFFSETS
	.align		4
        /*0048*/ 	.byte	0x04, 0x1c
        /*004a*/ 	.short	(.L_15 - .L_14)


	//   ....[0]....
.L_14:
        /*004c*/ 	.word	0x00000070


	//   ....[1]....
        /*0050*/ 	.word	0x00000110


	//----- nvinfo : EIATTR_CBANK_PARAM_SIZE
	.align		4
.L_15:
        /*0054*/ 	.byte	0x03, 0x19
        /*0056*/ 	.short	0x0014


	//----- nvinfo : EIATTR_PARAM_CBANK
	.align		4
        /*0058*/ 	.byte	0x04, 0x0a
        /*005a*/ 	.short	(.L_17 - .L_16)
	.align		4
.L_16:
        /*005c*/ 	.word	index@(.nv.constant0._Z5saxpyPfS_i)
        /*0060*/ 	.short	0x0380
        /*0062*/ 	.short	0x0014


	//----- nvinfo : EIATTR_SW_WAR
	.align		4
.L_17:
        /*0064*/ 	.byte	0x04, 0x36
        /*0066*/ 	.short	(.L_19 - .L_18)
.L_18:
        /*0068*/ 	.word	0x00000008
.L_19:


//--------------------- .nv.callgraph             --------------------------
	.section	.nv.callgraph,"",@"SHT_CUDA_CALLGRAPH"
	.align	4
	.sectionentsize	8
	.align		4
        /*0000*/ 	.word	0x00000000
	.align		4
        /*0004*/ 	.word	0xffffffff
	.align		4
        /*0008*/ 	.word	0x00000000
	.align		4
        /*000c*/ 	.word	0xfffffffe
	.align		4
        /*0010*/ 	.word	0x00000000
	.align		4
        /*0014*/ 	.word	0xfffffffd
	.align		4
        /*0018*/ 	.word	0x00000000
	.align		4
        /*001c*/ 	.word	0xfffffffc


//--------------------- .text._Z5saxpyPfS_i       --------------------------
	.section	.text._Z5saxpyPfS_i,"ax",@progbits
	.align	128
        .global         _Z5saxpyPfS_i
        .type           _Z5saxpyPfS_i,@function
        .size           _Z5saxpyPfS_i,(.L_x_1 - _Z5saxpyPfS_i)
        .other          _Z5saxpyPfS_i,@"STO_CUDA_ENTRY STV_DEFAULT"
_Z5saxpyPfS_i:
.text._Z5saxpyPfS_i:
[----:B------:R-:W-:Y:S01]  /*0000*/  LDC R1, c[0x0][0x37c] ;  /* 0x0000df00ff017b82 */ /* 0x000fe20000000800 */
[----:B------:R-:W0:Y:S07]  /*0010*/  S2R R0, SR_TID.X ;  /* 0x0000000000007919 */ /* 0x000e2e0000002100 */
[----:B------:R-:W0:Y:S01]  /*0020*/  S2UR UR4, SR_CTAID.X ;  /* 0x00000000000479c3 */ /* 0x000e220000002500 */
[----:B------:R-:W1:Y:S07]  /*0030*/  LDCU UR5, c[0x0][0x390] ;  /* 0x00007200ff0577ac */ /* 0x000e6e0008000800 */
[----:B------:R-:W0:Y:S02]  /*0040*/  LDC R7, c[0x0][0x360] ;  /* 0x0000d800ff077b82 */ /* 0x000e240000000800 */
[----:B0-----:R-:W-:-:S05]  /*0050*/  IMAD R7, R7, UR4, R0 ;  /* 0x0000000407077c24 */ /* 0x001fca000f8e0200 */
[----:B-1----:R-:W-:-:S13]  /*0060*/  ISETP.GE.AND P0, PT, R7, UR5, PT ;  /* 0x0000000507007c0c */ /* 0x002fda000bf06270 */
[----:B------:R-:W-:Y:S05]  /*0070*/  @P0 EXIT ;  /* 0x000000000000094d */ /* 0x000fea0003800000 */
[----:B------:R-:W0:Y:S01]  /*0080*/  LDC.64 R4, c[0x0][0x388] ;  /* 0x0000e200ff047b82 */ /* 0x000e220000000a00 */
[----:B------:R-:W1:Y:S07]  /*0090*/  LDCU.64 UR4, c[0x0][0x358] ;  /* 0x00006b00ff0477ac */ /* 0x000e6e0008000a00 */
[----:B------:R-:W2:Y:S01]  /*00a0*/  LDC.64 R2, c[0x0][0x380] ;  /* 0x0000e000ff027b82 */ /* 0x000ea20000000a00 */
[----:B0-----:R-:W-:-:S06]  /*00b0*/  IMAD.WIDE R4, R7, 0x4, R4 ;  /* 0x0000000407047825 */ /* 0x001fcc00078e0204 */
[----:B-1----:R-:W3:Y:S01]  /*00c0*/  LDG.E R5, desc[UR4][R4.64] ;  /* 0x0000000404057981 */ /* 0x002ee2000c1e1900 */
[----:B--2---:R-:W-:-:S05]  /*00d0*/  IMAD.WIDE R2, R7, 0x4, R2 ;  /* 0x0000000407027825 */ /* 0x004fca00078e0202 */
[----:B------:R-:W3:Y:S02]  /*00e0*/  LDG.E R0, desc[UR4][R2.64] ;  /* 0x0000000402007981 */ /* 0x000ee4000c1e1900 */
[----:B---3--:R-:W-:-:S05]  /*00f0*/  FADD R7, R0, R5 ;  /* 0x0000000500077221 */ /* 0x008fca0000000000 */
[----:B------:R-:W-:Y:S01]  /*0100*/  STG.E desc[UR4][R2.64], R7 ;  /* 0x0000000702007986 */ /* 0x000fe2000c101904 */
[----:B------:R-:W-:Y:S05]  /*0110*/  EXIT ;  /* 0x000000000000794d */ /* 0x000fea0003800000 */
.L_x_0:
[----:B------:R-:W-:-:S00]  /*0120*/  BRA `(.L_x_0) ;  /* 0xfffffffc00fc7947 */ /* 0x000fc0000383ffff */
[----:B------:R-:W-:-:S00]  /*0130*/  NOP ;  /* 0x0000000000007918 */ /* 0x000fc00000000000 */
        /* <DEDUP_REMOVED lines=12> */
.L_x_1:


//--------------------- .nv.shared.reserved.0     --------------------------
	.section	.nv.shared.reserved.0,"aw",@nobits
	.weak		__nv_reservedSMEM_offset_0_alias
	.size		__nv_reservedSMEM_offset_0_alias, 0, 64
	.other		__nv_reservedSMEM_offset_0_alias,@"STO_CUDA_RESERVED_SHARED STV_DEFAULT"
__nv_reservedSMEM_offset_0_alias:
	.zero		0
	.zero		64


//--------------------- .nv.constant0._Z5saxpyPfS_i --------------------------
	.section	.nv.constant0._Z5saxpyPfS_i,"a",@progbits
	.sectionflags	@""
	.align	4
.nv.constant0._Z5saxpyPfS_i:
	.zero		916


//--------------------- SYMBOLS --------------------------

	.type		.nv.reservedSmem.offset0,@object
	.size		.nv.reservedSmem.offset0,0x4
